	.headerflags	@"EF_CUDA_TEXMODE_UNIFIED EF_CUDA_64BIT_ADDRESS EF_CUDA_ACCELERATORS EF_CUDA_SM90 EF_CUDA_VIRTUAL_SM(EF_CUDA_SM90)"
	.elftype	@"ET_EXEC"


//--------------------- .nv.info                  --------------------------
	.section	.nv.info,"",@"SHT_CUDA_INFO"
	.align	4


	//----- nvinfo : EIATTR_REGCOUNT
	.align		4
        /*0000*/ 	.byte	0x04, 0x2f
        /*0002*/ 	.short	(.L_3 - .L_2)
	.align		4
.L_2:
        /*0004*/ 	.word	index@(triton_poi_fused__native_batch_norm_legit_no_training_16)
        /*0008*/ 	.word	0x00000016


	//----- nvinfo : EIATTR_MIN_STACK_SIZE
	.align		4
.L_3:
        /*000c*/ 	.byte	0x04, 0x12
        /*000e*/ 	.short	(.L_5 - .L_4)
	.align		4
.L_4:
        /*0010*/ 	.word	index@(triton_poi_fused__native_batch_norm_legit_no_training_16)
        /*0014*/ 	.word	0x00000000


	//----- nvinfo : EIATTR_FRAME_SIZE
	.align		4
.L_5:
        /*0018*/ 	.byte	0x04, 0x11
        /*001a*/ 	.short	(.L_7 - .L_6)
	.align		4
.L_6:
        /*001c*/ 	.word	index@(triton_poi_fused__native_batch_norm_legit_no_training_16)
        /*0020*/ 	.word	0x00000000


	//----- nvinfo : EIATTR_MIN_STACK_SIZE
	.align		4
.L_7:
        /*0024*/ 	.byte	0x04, 0x12
        /*0026*/ 	.short	(.L_9 - .L_8)
	.align		4
.L_8:
        /*0028*/ 	.word	index@(triton_poi_fused__native_batch_norm_legit_no_training_16)
        /*002c*/ 	.word	0x00000000
.L_9:


//--------------------- .nv.info.triton_poi_fused__native_batch_norm_legit_no_training_16 --------------------------
	.section	.nv.info.triton_poi_fused__native_batch_norm_legit_no_training_16,"",@"SHT_CUDA_INFO"
	.sectionflags	@""
	.align	4


	//----- nvinfo : EIATTR_CUDA_API_VERSION
	.align		4
        /*0000*/ 	.byte	0x04, 0x37
        /*0002*/ 	.short	(.L_11 - .L_10)
.L_10:
        /*0004*/ 	.word	0x0000007c


	//----- nvinfo : EIATTR_KPARAM_INFO
	.align		4
.L_11:
        /*0008*/ 	.byte	0x04, 0x17
        /*000a*/ 	.short	(.L_13 - .L_12)
.L_12:
        /*000c*/ 	.word	0x00000000
        /*0010*/ 	.short	0x0006
        /*0012*/ 	.short	0x0030
        /*0014*/ 	.byte	0x00, 0xf0, 0x11, 0x00


	//----- nvinfo : EIATTR_KPARAM_INFO
	.align		4
.L_13:
        /*0018*/ 	.byte	0x04, 0x17
        /*001a*/ 	.short	(.L_15 - .L_14)
.L_14:
        /*001c*/ 	.word	0x00000000
        /*0020*/ 	.short	0x0005
        /*0022*/ 	.short	0x0028
        /*0024*/ 	.byte	0x00, 0xf4, 0x21, 0x00


	//----- nvinfo : EIATTR_KPARAM_INFO
	.align		4
.L_15:
        /*0028*/ 	.byte	0x04, 0x17
        /*002a*/ 	.short	(.L_17 - .L_16)
.L_16:
        /*002c*/ 	.word	0x00000000
        /*0030*/ 	.short	0x0004
        /*0032*/ 	.short	0x0020
        /*0034*/ 	.byte	0x00, 0xf4, 0x21, 0x00


	//----- nvinfo : EIATTR_KPARAM_INFO
	.align		4
.L_17:
        /*0038*/ 	.byte	0x04, 0x17
        /*003a*/ 	.short	(.L_19 - .L_18)
.L_18:
        /*003c*/ 	.word	0x00000000
        /*0040*/ 	.short	0x0003
        /*0042*/ 	.short	0x0018
        /*0044*/ 	.byte	0x00, 0xf4, 0x21, 0x00


	//----- nvinfo : EIATTR_KPARAM_INFO
	.align		4
.L_19:
        /*0048*/ 	.byte	0x04, 0x17
        /*004a*/ 	.short	(.L_21 - .L_20)
.L_20:
        /*004c*/ 	.word	0x00000000
        /*0050*/ 	.short	0x0002
        /*0052*/ 	.short	0x0010
        /*0054*/ 	.byte	0x00, 0xf4, 0x21, 0x00


	//----- nvinfo : EIATTR_KPARAM_INFO
	.align		4
.L_21:
        /*0058*/ 	.byte	0x04, 0x17
        /*005a*/ 	.short	(.L_23 - .L_22)
.L_22:
        /*005c*/ 	.word	0x00000000
        /*0060*/ 	.short	0x0001
        /*0062*/ 	.short	0x0008
        /*0064*/ 	.byte	0x00, 0xf4, 0x21, 0x00


	//----- nvinfo : EIATTR_KPARAM_INFO
	.align		4
.L_23:
        /*0068*/ 	.byte	0x04, 0x17
        /*006a*/ 	.short	(.L_25 - .L_24)
.L_24:
        /*006c*/ 	.word	0x00000000
        /*0070*/ 	.short	0x0000
        /*0072*/ 	.short	0x0000
        /*0074*/ 	.byte	0x00, 0xf4, 0x21, 0x00


	//----- nvinfo : EIATTR_SPARSE_MMA_MASK
	.align		4
.L_25:
        /*0078*/ 	.byte	0x03, 0x50
        /*007a*/ 	.short	0x0000


	//----- nvinfo : EIATTR_MAXREG_COUNT
	.align		4
        /*007c*/ 	.byte	0x03, 0x1b
        /*007e*/ 	.short	0x00ff


	//----- nvinfo : EIATTR_EXIT_INSTR_OFFSETS
	.align		4
        /*0080*/ 	.byte	0x04, 0x1c
        /*0082*/ 	.short	(.L_27 - .L_26)


	//   ....[0]....
.L_26:
        /*0084*/ 	.word	0x000003d0


	//   ....[1]....
        /*0088*/ 	.word	0x000003f0


	//----- nvinfo : EIATTR_REQNTID
	.align		4
.L_27:
        /*008c*/ 	.byte	0x04, 0x10
        /*008e*/ 	.short	(.L_29 - .L_28)
.L_28:
        /*0090*/ 	.word	0x00000080
        /*0094*/ 	.word	0x00000001
        /*0098*/ 	.word	0x00000001


	//----- nvinfo : EIATTR_CBANK_PARAM_SIZE
	.align		4
.L_29:
        /*009c*/ 	.byte	0x03, 0x19
        /*009e*/ 	.short	0x0034


	//----- nvinfo : EIATTR_PARAM_CBANK
	.align		4
        /*00a0*/ 	.byte	0x04, 0x0a
        /*00a2*/ 	.short	(.L_31 - .L_30)
	.align		4
.L_30:
        /*00a4*/ 	.word	index@(.nv.constant0.triton_poi_fused__native_batch_norm_legit_no_training_16)
        /*00a8*/ 	.short	0x0210
        /*00aa*/ 	.short	0x0034


	//----- nvinfo : EIATTR_SW_WAR
	.align		4
.L_31:
        /*00ac*/ 	.byte	0x04, 0x36
        /*00ae*/ 	.short	(.L_33 - .L_32)
.L_32:
        /*00b0*/ 	.word	0x00000008
.L_33:


//--------------------- .nv.callgraph             --------------------------
	.section	.nv.callgraph,"",@"SHT_CUDA_CALLGRAPH"
	.align	4
	.sectionentsize	8
	.align		4
        /*0000*/ 	.word	0x00000000
	.align		4
        /*0004*/ 	.word	0xffffffff
	.align		4
        /*0008*/ 	.word	0x00000000
	.align		4
        /*000c*/ 	.word	0xfffffffe
	.align		4
        /*0010*/ 	.word	0x00000000
	.align		4
        /*0014*/ 	.word	0xfffffffd
	.align		4
        /*0018*/ 	.word	0x00000000
	.align		4
        /*001c*/ 	.word	0xfffffffc


//--------------------- .nv.constant4             --------------------------
	.section	.nv.constant4,"a",@progbits
	.align	8
	.align		8
.nv.constant4:
        /*0000*/ 	.dword	_$_str
	.align		8
        /*0008*/ 	.dword	_$_str_$_2


//--------------------- .text.triton_poi_fused__native_batch_norm_legit_no_training_16 --------------------------
	.section	.text.triton_poi_fused__native_batch_norm_legit_no_training_16,"ax",@progbits
	.align	128
        .global         triton_poi_fused__native_batch_norm_legit_no_training_16
        .type           triton_poi_fused__native_batch_norm_legit_no_training_16,@function
        .size           triton_poi_fused__native_batch_norm_legit_no_training_16,(.L_x_1 - triton_poi_fused__native_batch_norm_legit_no_training_16)
        .other          triton_poi_fused__native_batch_norm_legit_no_training_16,@"STO_CUDA_ENTRY STV_DEFAULT"
triton_poi_fused__native_batch_norm_legit_no_training_16:
.text.triton_poi_fused__native_batch_norm_legit_no_training_16:
[----:B------:R-:W0:Y:S01]  /*0000*/  LDC R1, c[0x0][0x28] ;  /* 0x00000a00ff017b82 */ /* 0x000e220000000800 */
[----:B------:R-:W1:Y:S07]  /*0010*/  S2R R0, SR_TID.X ;  /* 0x0000000000007919 */ /* 0x000e6e0000002100 */
[----:B------:R-:W2:Y:S01]  /*0020*/  LDC.64 R8, c[0x0][0x220] ;  /* 0x00008800ff087b82 */ /* 0x000ea20000000a00 */
[----:B------:R-:W-:Y:S01]  /*0030*/  ULDC.64 UR4, c[0x0][0x208] ;  /* 0x0000820000047ab9 */ /* 0x000fe20000000a00 */
[----:B------:R-:W3:Y:S06]  /*0040*/  S2R R3, SR_CTAID.X ;  /* 0x0000000000037919 */ /* 0x000eec0000002500 */
[----:B------:R-:W4:Y:S08]  /*0050*/  LDC.64 R12, c[0x0][0x210] ;  /* 0x00008400ff0c7b82 */ /* 0x000f300000000a00 */
[----:B------:R-:W5:Y:S08]  /*0060*/  LDC.64 R14, c[0x0][0x218] ;  /* 0x00008600ff0e7b82 */ /* 0x000f700000000a00 */
[----:B------:R-:W5:Y:S01]  /*0070*/  LDC.64 R16, c[0x0][0x228] ;  /* 0x00008a00ff107b82 */ /* 0x000f620000000a00 */
[----:B-1----:R-:W-:-:S07]  /*0080*/  SHF.L.U32 R0, R0, 0x1, RZ ;  /* 0x0000000100007819 */ /* 0x002fce00000006ff */
[----:B------:R-:W1:Y:S01]  /*0090*/  LDC.64 R18, c[0x0][0x230] ;  /* 0x00008c00ff127b82 */ /* 0x000e620000000a00 */
[----:B------:R-:W-:-:S04]  /*00a0*/  LOP3.LUT R0, R0, 0xfe, RZ, 0xc0, !PT ;  /* 0x000000fe00007812 */ /* 0x000fc800078ec0ff */
[----:B---3--:R-:W-:-:S04]  /*00b0*/  LEA R0, R3, R0, 0x8 ;  /* 0x0000000003007211 */ /* 0x008fc800078e40ff */
[C---:B------:R-:W-:Y:S01]  /*00c0*/  ISETP.GE.AND P4, PT, R0.reuse, 0x1800, PT ;  /* 0x000018000000780c */ /* 0x040fe20003f86270 */
[----:B------:R-:W-:-:S05]  /*00d0*/  IMAD.HI R2, R0, 0x2aaaaaab, RZ ;  /* 0x2aaaaaab00027827 */ /* 0x000fca00078e02ff */
[----:B------:R-:W-:-:S04]  /*00e0*/  SHF.R.U32.HI R3, RZ, 0x1f, R2 ;  /* 0x0000001fff037819 */ /* 0x000fc80000011602 */
[----:B------:R-:W-:-:S05]  /*00f0*/  LEA.HI R3, R2, R3, RZ, 0x1e ;  /* 0x0000000302037211 */ /* 0x000fca00078ff0ff */
[----:B------:R-:W-:Y:S01]  /*0100*/  IMAD R11, R3, -0x18, R0 ;  /* 0xffffffe8030b7824 */ /* 0x000fe200078e0200 */
[----:B------:R-:W-:-:S03]  /*0110*/  CS2R R2, SRZ ;  /* 0x0000000000027805 */ /* 0x000fc6000001ff00 */
[----:B--2---:R-:W-:-:S05]  /*0120*/  IMAD.WIDE R8, R11, 0x4, R8 ;  /* 0x000000040b087825 */ /* 0x004fca00078e0208 */
[----:B------:R2:W3:Y:S01]  /*0130*/  @!P4 LDG.E.EL.64 R2, desc[UR4][R8.64] ;  /* 0x000000040802c981 */ /* 0x0004e2000c2e1b00 */
[----:B------:R-:W-:Y:S02]  /*0140*/  CS2R R4, SRZ ;  /* 0x0000000000047805 */ /* 0x000fe4000001ff00 */
[----:B------:R-:W-:Y:S01]  /*0150*/  CS2R R6, SRZ ;  /* 0x0000000000067805 */ /* 0x000fe2000001ff00 */
[----:B----4-:R-:W-:-:S04]  /*0160*/  IMAD.WIDE R12, R0, 0x4, R12 ;  /* 0x00000004000c7825 */ /* 0x010fc800078e020c */
[C---:B-----5:R-:W-:Y:S01]  /*0170*/  IMAD.WIDE R14, R11.reuse, 0x4, R14 ;  /* 0x000000040b0e7825 */ /* 0x060fe200078e020e */
[----:B------:R-:W4:Y:S04]  /*0180*/  @!P4 LDG.E.64 R4, desc[UR4][R12.64] ;  /* 0x000000040c04c981 */ /* 0x000f28000c1e1b00 */
[----:B------:R5:W4:Y:S01]  /*0190*/  @!P4 LDG.E.EL.64 R6, desc[UR4][R14.64] ;  /* 0x000000040e06c981 */ /* 0x000b22000c2e1b00 */
[----:B0-----:R-:W-:Y:S01]  /*01a0*/  IMAD.WIDE R16, R11, 0x4, R16 ;  /* 0x000000040b107825 */ /* 0x001fe200078e0210 */
[----:B--2---:R-:W-:-:S03]  /*01b0*/  CS2R R8, SRZ ;  /* 0x0000000000087805 */ /* 0x004fc6000001ff00 */
[----:B-1----:R-:W-:Y:S01]  /*01c0*/  IMAD.WIDE R18, R11, 0x4, R18 ;  /* 0x000000040b127825 */ /* 0x002fe200078e0212 */
[----:B------:R-:W-:-:S04]  /*01d0*/  CS2R R10, SRZ ;  /* 0x00000000000a7805 */ /* 0x000fc8000001ff00 */
[----:B------:R-:W2:Y:S04]  /*01e0*/  @!P4 LDG.E.EL.64 R8, desc[UR4][R18.64] ;  /* 0x000000041208c981 */ /* 0x000ea8000c2e1b00 */
[----:B------:R-:W2:Y:S01]  /*01f0*/  @!P4 LDG.E.EL.64 R10, desc[UR4][R16.64] ;  /* 0x00000004100ac981 */ /* 0x000ea2000c2e1b00 */
[----:B-----5:R-:W-:Y:S01]  /*0200*/  HFMA2.MMA R15, -RZ, RZ, 1.625, 0 ;  /* 0x3e800000ff0f7435 */ /* 0x020fe200000001ff */
[----:B---3--:R-:W-:Y:S01]  /*0210*/  FADD R2, R2, 9.9999997473787516356e-06 ;  /* 0x3727c5ac02027421 */ /* 0x008fe20000000000 */
[----:B------:R-:W-:-:S03]  /*0220*/  FADD R12, R3, 9.9999997473787516356e-06 ;  /* 0x3727c5ac030c7421 */ /* 0x000fc60000000000 */
[----:B------:R0:W1:Y:S08]  /*0230*/  MUFU.SQRT R13, R2 ;  /* 0x00000002000d7308 */ /* 0x0000700000002000 */
[----:B------:R-:W3:Y:S01]  /*0240*/  MUFU.SQRT R14, R12 ;  /* 0x0000000c000e7308 */ /* 0x000ee20000002000 */
[----:B0-----:R-:W0:Y:S01]  /*0250*/  LDC.64 R2, c[0x0][0x238] ;  /* 0x00008e00ff027b82 */ /* 0x001e220000000a00 */
[----:B-1----:R-:W-:-:S02]  /*0260*/  FSETP.GT.AND P0, PT, R13, 8.50705917302346158658e+37, PT ;  /* 0x7e8000000d00780b */ /* 0x002fc40003f04000 */
[----:B------:R-:W-:Y:S02]  /*0270*/  FSETP.GEU.AND P2, PT, R13, 1.175494350822287508e-38, PT ;  /* 0x008000000d00780b */ /* 0x000fe40003f4e000 */
[C---:B---3--:R-:W-:Y:S02]  /*0280*/  FSETP.GT.AND P1, PT, R14.reuse, 8.50705917302346158658e+37, PT ;  /* 0x7e8000000e00780b */ /* 0x048fe40003f24000 */
[----:B------:R-:W-:-:S07]  /*0290*/  FSETP.GEU.AND P3, PT, R14, 1.175494350822287508e-38, PT ;  /* 0x008000000e00780b */ /* 0x000fce0003f6e000 */
[----:B------:R-:W-:-:S04]  /*02a0*/  @P0 FMUL R13, R13, 0.25 ;  /* 0x3e8000000d0d0820 */ /* 0x000fc80000400000 */
[----:B------:R-:W-:Y:S01]  /*02b0*/  @!P2 FMUL R13, R13, 16777216 ;  /* 0x4b8000000d0da820 */ /* 0x000fe20000400000 */
[----:B------:R-:W-:-:S04]  /*02c0*/  @P1 FMUL R14, R14, 0.25 ;  /* 0x3e8000000e0e1820 */ /* 0x000fc80000400000 */
[----:B------:R-:W-:Y:S01]  /*02d0*/  @!P3 FMUL R14, R14, 16777216 ;  /* 0x4b8000000e0eb820 */ /* 0x000fe20000400000 */
[----:B------:R-:W1:Y:S01]  /*02e0*/  MUFU.RCP R13, R13 ;  /* 0x0000000d000d7308 */ /* 0x000e620000001000 */
[----:B------:R-:W-:-:S07]  /*02f0*/  FSEL R12, R15, 1, P0 ;  /* 0x3f8000000f0c7808 */ /* 0x000fce0000000000 */
[----:B------:R-:W3:Y:S01]  /*0300*/  MUFU.RCP R14, R14 ;  /* 0x0000000e000e7308 */ /* 0x000ee20000001000 */
[----:B------:R-:W-:Y:S01]  /*0310*/  FSEL R15, R15, 1, P1 ;  /* 0x3f8000000f0f7808 */ /* 0x000fe20000800000 */
[----:B------:R-:W-:Y:S01]  /*0320*/  @!P2 FMUL R12, R12, 16777216 ;  /* 0x4b8000000c0ca820 */ /* 0x000fe20000400000 */
[----:B----4-:R-:W-:-:S03]  /*0330*/  FADD R4, -R6, R4 ;  /* 0x0000000406047221 */ /* 0x010fc60000000100 */
[----:B------:R-:W-:Y:S01]  /*0340*/  @!P3 FMUL R15, R15, 16777216 ;  /* 0x4b8000000f0fb820 */ /* 0x000fe20000400000 */
[----:B------:R-:W-:Y:S01]  /*0350*/  FADD R5, -R7, R5 ;  /* 0x0000000507057221 */ /* 0x000fe20000000100 */
[----:B-1----:R-:W-:Y:S02]  /*0360*/  FMUL R13, R13, R12 ;  /* 0x0000000c0d0d7220 */ /* 0x002fe40000400000 */
[----:B---3--:R-:W-:Y:S02]  /*0370*/  FMUL R6, R14, R15 ;  /* 0x0000000f0e067220 */ /* 0x008fe40000400000 */
[----:B------:R-:W-:Y:S02]  /*0380*/  FMUL R13, R4, R13 ;  /* 0x0000000d040d7220 */ /* 0x000fe40000400000 */
[----:B------:R-:W-:Y:S01]  /*0390*/  FMUL R6, R5, R6 ;  /* 0x0000000605067220 */ /* 0x000fe20000400000 */
[----:B0-----:R-:W-:-:S04]  /*03a0*/  IMAD.WIDE R2, R0, 0x4, R2 ;  /* 0x0000000400027825 */ /* 0x001fc800078e0202 */
[----:B--2---:R-:W-:Y:S01]  /*03b0*/  FFMA R8, R13, R10, R8 ;  /* 0x0000000a0d087223 */ /* 0x004fe20000000008 */
[----:B------:R-:W-:Y:S01]  /*03c0*/  FFMA R9, R6, R11, R9 ;  /* 0x0000000b06097223 */ /* 0x000fe20000000009 */
[----:B------:R-:W-:Y:S06]  /*03d0*/  @P4 EXIT ;  /* 0x000000000000494d */ /* 0x000fec0003800000 */
[----:B------:R-:W-:Y:S01]  /*03e0*/  STG.E.64 desc[UR4][R2.64], R8 ;  /* 0x0000000802007986 */ /* 0x000fe2000c101b04 */
[----:B------:R-:W-:Y:S05]  /*03f0*/  EXIT ;  /* 0x000000000000794d */ /* 0x000fea0003800000 */
.L_x_0:
[----:B------:R-:W-:-:S00]  /*0400*/  BRA `(.L_x_0) ;  /* 0xfffffffc00fc7947 */ /* 0x000fc0000383ffff */
[----:B------:R-:W-:-:S00]  /*0410*/  NOP ;  /* 0x0000000000007918 */ /* 0x000fc00000000000 */
        /* <DEDUP_REMOVED lines=14> */
.L_x_1:


//--------------------- .nv.global.init           --------------------------
	.section	.nv.global.init,"aw",@progbits
.nv.global.init:
	.type		_$_str,@object
	.size		_$_str,(_$_str_$_2 - _$_str)
_$_str:
        /*0000*/ 	.byte	0x5f, 0x5f, 0x43, 0x55, 0x44, 0x41, 0x5f, 0x46, 0x54, 0x5a, 0x00
	.type		_$_str_$_2,@object
	.size		_$_str_$_2,(.L_1 - _$_str_$_2)
_$_str_$_2:
        /*000b*/ 	.byte	0x5f, 0x5f, 0x43, 0x55, 0x44, 0x41, 0x5f, 0x50, 0x52, 0x45, 0x43, 0x5f, 0x53, 0x51, 0x52, 0x54
        /*001b*/ 	.byte	0x00
.L_1:


//--------------------- .nv.constant0.triton_poi_fused__native_batch_norm_legit_no_training_16 --------------------------
	.section	.nv.constant0.triton_poi_fused__native_batch_norm_legit_no_training_16,"a",@progbits
	.sectionflags	@""
	.align	4
.nv.constant0.triton_poi_fused__native_batch_norm_legit_no_training_16:
	.zero		580
